//
// Generated by NVIDIA NVVM Compiler
//
// Compiler Build ID: CL-36424714
// Cuda compilation tools, release 13.0, V13.0.88
// Based on NVVM 20.0.0
//

.version 9.0
.target sm_100
.address_size 64

	// .globl	_Z11writeThreadv
.extern .func  (.param .b32 func_retval0) vprintf
(
	.param .b64 vprintf_param_0,
	.param .b64 vprintf_param_1
)
;
.global .align 1 .b8 $str[48] = {116, 105, 100, 61, 37, 100, 32, 124, 32, 116, 120, 61, 37, 100, 32, 116, 121, 61, 37, 100, 32, 116, 122, 61, 37, 100, 32, 124, 32, 98, 120, 61, 37, 100, 32, 98, 121, 61, 37, 100, 32, 98, 122, 61, 37, 100, 10};

.visible .entry _Z11writeThreadv()
{
	.local .align 8 .b8 	__local_depot0[32];
	.reg .b64 	%SP;
	.reg .b64 	%SPL;
	.reg .b32 	%r<11>;
	.reg .b64 	%rd<5>;

	mov.u64 	%SPL, __local_depot0;
	cvta.local.u64 	%SP, %SPL;
	add.u64 	%rd1, %SP, 0;
	add.u64 	%rd2, %SPL, 0;
	mov.u32 	%r1, %tid.x;
	mov.u32 	%r2, %tid.y;
	mov.u32 	%r3, %ntid.x;
	mov.u32 	%r4, %tid.z;
	mov.u32 	%r5, %ntid.y;
	mad.lo.s32 	%r6, %r5, %r4, %r2;
	mad.lo.s32 	%r7, %r6, %r3, %r1;
	mov.u32 	%r8, %ntid.z;
	st.local.v2.u32 	[%rd2], {%r7, %r1};
	st.local.v2.u32 	[%rd2+8], {%r2, %r4};
	st.local.v2.u32 	[%rd2+16], {%r3, %r5};
	st.local.u32 	[%rd2+24], %r8;
	mov.u64 	%rd3, $str;
	cvta.global.u64 	%rd4, %rd3;
	{ // callseq 0, 0
	.param .b64 param0;
	st.param.b64 	[param0], %rd4;
	.param .b64 param1;
	st.param.b64 	[param1], %rd1;
	.param .b32 retval0;
	call.uni (retval0), 
	vprintf, 
	(
	param0, 
	param1
	);
	ld.param.b32 	%r9, [retval0];
	} // callseq 0
	ret;

}


// ===== COMPILED SASS (sm_100) =====

	.target	sm_100

	.elftype	@"ET_EXEC"


//--------------------- .note.nv.tkinfo           --------------------------
	.section	.note.nv.tkinfo,"",@"SHT_NOTE"
	.sectionflags	@"SHF_NOTE_NV_TKINFO"
	.tkinfo
        /*0018*/ 	.word	0x00000002
        /*0030*/ 	.string	""
        /*0030*/ 	.string	"ptxas"
        /*0030*/ 	.string	"Cuda compilation tools, release 13.0, V13.0.88"
        /*0030*/ 	.string	"Build cuda_13.0.r13.0/compiler.36424714_0"
        /*0030*/ 	.string	"-arch sm_100 -m 64 "



//--------------------- .note.nv.cuinfo           --------------------------
	.section	.note.nv.cuinfo,"",@"SHT_NOTE"
	.sectionflags	@"SHF_NOTE_NV_CUINFO"
        /*0018*/ 	.short	0x0002
        /*001a*/ 	.short	0x0064
        /*001c*/ 	.short	0x0082
	.zero		2


//--------------------- .nv.info                  --------------------------
	.section	.nv.info,"",@"SHT_CUDA_INFO"
	.align	4


	//----- nvinfo : EIATTR_REGCOUNT
	.align		4
        /*0000*/ 	.byte	0x04, 0x2f
        /*0002*/ 	.short	(.L_2 - .L_1)
	.align		4
.L_1:
        /*0004*/ 	.word	index@(_Z11writeThreadv)
        /*0008*/ 	.word	0x00000018


	//----- nvinfo : EIATTR_FRAME_SIZE
	.align		4
.L_2:
        /*000c*/ 	.byte	0x04, 0x11
        /*000e*/ 	.short	(.L_4 - .L_3)
	.align		4
.L_3:
        /*0010*/ 	.word	index@(_Z11writeThreadv)
        /*0014*/ 	.word	0x00000020


	//----- nvinfo : EIATTR_MIN_STACK_SIZE
	.align		4
.L_4:
        /*0018*/ 	.byte	0x04, 0x12
        /*001a*/ 	.short	(.L_6 - .L_5)
	.align		4
.L_5:
        /*001c*/ 	.word	index@(_Z11writeThreadv)
        /*0020*/ 	.word	0x00000020
.L_6:


//--------------------- .nv.compat                --------------------------
	.section	.nv.compat,"",@"SHT_CUDA_COMPAT_INFO"
	.align	4
        /*0000*/ 	.byte	0x02, 0x09, 0x00, 0x00, 0x02, 0x02, 0x01, 0x00, 0x02, 0x05, 0x05, 0x00, 0x03, 0x07, 0x01, 0x01
        /*0010*/ 	.byte	0x02, 0x03, 0x00, 0x00, 0x02, 0x06, 0x01, 0x00, 0x04, 0x0b, 0x08, 0x00, 0x09, 0x00, 0x00, 0x00
        /*0020*/ 	.byte	0x00, 0x00, 0x00, 0x00


//--------------------- .nv.info._Z11writeThreadv --------------------------
	.section	.nv.info._Z11writeThreadv,"",@"SHT_CUDA_INFO"
	.sectionflags	@""
	.align	4


	//----- nvinfo : EIATTR_CUDA_API_VERSION
	.align		4
        /*0000*/ 	.byte	0x04, 0x37
        /*0002*/ 	.short	(.L_8 - .L_7)
.L_7:
        /*0004*/ 	.word	0x00000082


	//----- nvinfo : EIATTR_SPARSE_MMA_MASK
	.align		4
.L_8:
        /*0008*/ 	.byte	0x03, 0x50
        /*000a*/ 	.short	0x0000


	//----- nvinfo : EIATTR_MAXREG_COUNT
	.align		4
        /*000c*/ 	.byte	0x03, 0x1b
        /*000e*/ 	.short	0x00ff


	//----- nvinfo : EIATTR_EXTERNS
	.align		4
        /*0010*/ 	.byte	0x04, 0x0f
        /*0012*/ 	.short	(.L_10 - .L_9)


	//   ....[0]....
	.align		4
.L_9:
        /*0014*/ 	.word	index@(vprintf)


	//----- nvinfo : EIATTR_MERCURY_ISA_VERSION
	.align		4
.L_10:
        /*0018*/ 	.byte	0x03, 0x5f
        /*001a*/ 	.short	0x0101


	//----- nvinfo : EIATTR_VRC_CTA_INIT_COUNT
	.align		4
        /*001c*/ 	.byte	0x02, 0x4a
	.zero		1
	.zero		1


	//----- nvinfo : EIATTR_SYSCALL_OFFSETS
	.align		4
        /*0020*/ 	.byte	0x04, 0x46
        /*0022*/ 	.short	(.L_12 - .L_11)


	//   ....[0]....
.L_11:
        /*0024*/ 	.word	0x00000180


	//----- nvinfo : EIATTR_EXIT_INSTR_OFFSETS
	.align		4
.L_12:
        /*0028*/ 	.byte	0x04, 0x1c
        /*002a*/ 	.short	(.L_14 - .L_13)


	//   ....[0]....
.L_13:
        /*002c*/ 	.word	0x00000190


	//----- nvinfo : EIATTR_SW_WAR
	.align		4
.L_14:
        /*0030*/ 	.byte	0x04, 0x36
        /*0032*/ 	.short	(.L_16 - .L_15)
.L_15:
        /*0034*/ 	.word	0x00000008
.L_16:


//--------------------- .nv.callgraph             --------------------------
	.section	.nv.callgraph,"",@"SHT_CUDA_CALLGRAPH"
	.align	4
	.sectionentsize	8
	.align		4
        /*0000*/ 	.word	0x00000000
	.align		4
        /*0004*/ 	.word	0xffffffff
	.align		4
        /*0008*/ 	.word	index@(_Z11writeThreadv)
	.align		4
        /*000c*/ 	.word	index@(vprintf)
	.align		4
        /*0010*/ 	.word	0x00000000
	.align		4
        /*0014*/ 	.word	0xfffffffe
	.align		4
        /*0018*/ 	.word	0x00000000
	.align		4
        /*001c*/ 	.word	0xfffffffd
	.align		4
        /*0020*/ 	.word	0x00000000
	.align		4
        /*0024*/ 	.word	0xfffffffc


//--------------------- .nv.constant4             --------------------------
	.section	.nv.constant4,"a",@progbits
	.align	8
	.align		8
.nv.constant4:
        /*0000*/ 	.dword	vprintf
	.align		8
        /*0008*/ 	.dword	$str


//--------------------- .text._Z11writeThreadv    --------------------------
	.section	.text._Z11writeThreadv,"ax",@progbits
	.align	128
        .global         _Z11writeThreadv
        .type           _Z11writeThreadv,@function
        .size           _Z11writeThreadv,(.L_x_2 - _Z11writeThreadv)
        .other          _Z11writeThreadv,@"STO_CUDA_ENTRY STV_DEFAULT"
_Z11writeThreadv:
.text._Z11writeThreadv:
[----:B------:R-:W0:Y:S01]  /*0000*/  LDC R1, c[0x0][0x37c] ;  /* 0x0000df00ff017b82 */ /* 0x000e220000000800 */
[----:B------:R-:W1:Y:S01]  /*0010*/  S2R R10, SR_TID.Y ;  /* 0x00000000000a7919 */ /* 0x000e620000002200 */
[----:B------:R-:W2:Y:S06]  /*0020*/  LDCU UR5, c[0x0][0x2fc] ;  /* 0x00005f80ff0577ac */ /* 0x000eac0008000800 */
[----:B------:R-:W3:Y:S01]  /*0030*/  LDC R12, c[0x0][0x360] ;  /* 0x0000d800ff0c7b82 */ /* 0x000ee20000000800 */
[----:B0-----:R-:W-:Y:S01]  /*0040*/  VIADD R1, R1, 0xffffffe0 ;  /* 0xffffffe001017836 */ /* 0x001fe20000000000 */
[----:B------:R-:W1:Y:S01]  /*0050*/  S2R R11, SR_TID.Z ;  /* 0x00000000000b7919 */ /* 0x000e620000002300 */
[----:B------:R-:W-:Y:S01]  /*0060*/  MOV R0, 0x0 ;  /* 0x0000000000007802 */ /* 0x000fe20000000f00 */
[----:B------:R-:W0:Y:S01]  /*0070*/  LDCU UR4, c[0x0][0x2f8] ;  /* 0x00005f00ff0477ac */ /* 0x000e220008000800 */
[----:B------:R-:W4:Y:S03]  /*0080*/  S2R R3, SR_TID.X ;  /* 0x0000000000037919 */ /* 0x000f260000002100 */
[----:B------:R-:W3:Y:S01]  /*0090*/  LDC R13, c[0x0][0x364] ;  /* 0x0000d900ff0d7b82 */ /* 0x000ee20000000800 */
[----:B------:R-:W5:Y:S07]  /*00a0*/  LDCU.64 UR6, c[0x4][0x8] ;  /* 0x01000100ff0677ac */ /* 0x000f6e0008000a00 */
[----:B------:R-:W4:Y:S01]  /*00b0*/  LDC R14, c[0x0][0x368] ;  /* 0x0000da00ff0e7b82 */ /* 0x000f220000000800 */
[----:B0-----:R-:W-:-:S07]  /*00c0*/  IADD3 R6, P0, PT, R1, UR4, RZ ;  /* 0x0000000401067c10 */ /* 0x001fce000ff1e0ff */
[----:B------:R0:W0:Y:S01]  /*00d0*/  LDC.64 R8, c[0x4][R0] ;  /* 0x0100000000087b82 */ /* 0x0000220000000a00 */
[----:B--2---:R-:W-:Y:S01]  /*00e0*/  IADD3.X R7, PT, PT, RZ, UR5, RZ, P0, !PT ;  /* 0x00000005ff077c10 */ /* 0x004fe200087fe4ff */
[----:B-----5:R-:W-:Y:S01]  /*00f0*/  IMAD.U32 R4, RZ, RZ, UR6 ;  /* 0x00000006ff047e24 */ /* 0x020fe2000f8e00ff */
[----:B------:R-:W-:Y:S01]  /*0100*/  MOV R5, UR7 ;  /* 0x0000000700057c02 */ /* 0x000fe20008000f00 */
[----:B---3--:R2:W-:Y:S01]  /*0110*/  STL.64 [R1+0x10], R12 ;  /* 0x0000100c01007387 */ /* 0x0085e20000100a00 */
[----:B-1----:R-:W-:-:S03]  /*0120*/  IMAD R2, R11, R13, R10 ;  /* 0x0000000d0b027224 */ /* 0x002fc600078e020a */
[----:B------:R2:W-:Y:S01]  /*0130*/  STL.64 [R1+0x8], R10 ;  /* 0x0000080a01007387 */ /* 0x0005e20000100a00 */
[----:B----4-:R-:W-:-:S03]  /*0140*/  IMAD R2, R2, R12, R3 ;  /* 0x0000000c02027224 */ /* 0x010fc600078e0203 */
[----:B------:R2:W-:Y:S04]  /*0150*/  STL [R1+0x18], R14 ;  /* 0x0000180e01007387 */ /* 0x0005e80000100800 */
[----:B------:R2:W-:Y:S02]  /*0160*/  STL.64 [R1], R2 ;  /* 0x0000000201007387 */ /* 0x0005e40000100a00 */
[----:B------:R-:W-:-:S07]  /*0170*/  LEPC R20, `(.L_x_0) ;  /* 0x000000001014794e */ /* 0x000fce0000000000 */
[----:B0-2---:R-:W-:Y:S05]  /*0180*/  CALL.ABS.NOINC R8 ;  /* 0x0000000008007343 */ /* 0x005fea0003c00000 */
.L_x_0:
[----:B------:R-:W-:Y:S05]  /*0190*/  EXIT ;  /* 0x000000000000794d */ /* 0x000fea0003800000 */
.L_x_1:
[----:B------:R-:W-:-:S00]  /*01a0*/  BRA `(.L_x_1) ;  /* 0xfffffffc00fc7947 */ /* 0x000fc0000383ffff */
[----:B------:R-:W-:-:S00]  /*01b0*/  NOP ;  /* 0x0000000000007918 */ /* 0x000fc00000000000 */
        /* <DEDUP_REMOVED lines=12> */
.L_x_2:


//--------------------- .nv.global.init           --------------------------
	.section	.nv.global.init,"aw",@progbits
.nv.global.init:
	.type		$str,@object
	.size		$str,(.L_0 - $str)
$str:
        /*0000*/ 	.byte	0x74, 0x69, 0x64, 0x3d, 0x25, 0x64, 0x20, 0x7c, 0x20, 0x74, 0x78, 0x3d, 0x25, 0x64, 0x20, 0x74
        /*0010*/ 	.byte	0x79, 0x3d, 0x25, 0x64, 0x20, 0x74, 0x7a, 0x3d, 0x25, 0x64, 0x20, 0x7c, 0x20, 0x62, 0x78, 0x3d
        /*0020*/ 	.byte	0x25, 0x64, 0x20, 0x62, 0x79, 0x3d, 0x25, 0x64, 0x20, 0x62, 0x7a, 0x3d, 0x25, 0x64, 0x0a, 0x00
.L_0:


//--------------------- .nv.shared.reserved.0     --------------------------
	.section	.nv.shared.reserved.0,"aw",@nobits
	.weak		__nv_reservedSMEM_offset_0_alias
	.size		__nv_reservedSMEM_offset_0_alias, 0, 64
	.other		__nv_reservedSMEM_offset_0_alias,@"STO_CUDA_RESERVED_SHARED STV_DEFAULT"
__nv_reservedSMEM_offset_0_alias:
	.zero		0
	.zero		64


//--------------------- .nv.constant0._Z11writeThreadv --------------------------
	.section	.nv.constant0._Z11writeThreadv,"a",@progbits
	.sectionflags	@""
	.align	4
.nv.constant0._Z11writeThreadv:
	.zero		896


//--------------------- SYMBOLS --------------------------

	.type		.nv.reservedSmem.offset0,@object
	.size		.nv.reservedSmem.offset0,0x4
	.type		vprintf,@function
